//
// Generated by NVIDIA NVVM Compiler
//
// Compiler Build ID: CL-36424714
// Cuda compilation tools, release 13.0, V13.0.88
// Based on NVVM 20.0.0
//

.version 9.0
.target sm_100
.address_size 64

	// .globl	_Z3addPiS_S_

.visible .entry _Z3addPiS_S_(
	.param .u64 .ptr .align 1 _Z3addPiS_S__param_0,
	.param .u64 .ptr .align 1 _Z3addPiS_S__param_1,
	.param .u64 .ptr .align 1 _Z3addPiS_S__param_2
)
{
	.reg .pred 	%p<2>;
	.reg .b32 	%r<5>;
	.reg .b64 	%rd<11>;

	ld.param.u64 	%rd1, [_Z3addPiS_S__param_0];
	ld.param.u64 	%rd2, [_Z3addPiS_S__param_1];
	ld.param.u64 	%rd3, [_Z3addPiS_S__param_2];
	mov.u32 	%r1, %ctaid.x;
	setp.gt.u32 	%p1, %r1, 29;
	@%p1 bra 	$L__BB0_2;
	cvta.to.global.u64 	%rd4, %rd1;
	cvta.to.global.u64 	%rd5, %rd2;
	cvta.to.global.u64 	%rd6, %rd3;
	mul.wide.u32 	%rd7, %r1, 4;
	add.s64 	%rd8, %rd4, %rd7;
	ld.global.u32 	%r2, [%rd8];
	add.s64 	%rd9, %rd5, %rd7;
	ld.global.u32 	%r3, [%rd9];
	add.s32 	%r4, %r3, %r2;
	add.s64 	%rd10, %rd6, %rd7;
	st.global.u32 	[%rd10], %r4;
$L__BB0_2:
	ret;

}


// ===== COMPILED SASS (sm_100) =====

	.target	sm_100

	.elftype	@"ET_EXEC"


//--------------------- .note.nv.tkinfo           --------------------------
	.section	.note.nv.tkinfo,"",@"SHT_NOTE"
	.sectionflags	@"SHF_NOTE_NV_TKINFO"
	.tkinfo
        /*0018*/ 	.word	0x00000002
        /*0030*/ 	.string	""
        /*0030*/ 	.string	"ptxas"
        /*0030*/ 	.string	"Cuda compilation tools, release 13.0, V13.0.88"
        /*0030*/ 	.string	"Build cuda_13.0.r13.0/compiler.36424714_0"
        /*0030*/ 	.string	"-arch sm_100 -m 64 "



//--------------------- .note.nv.cuinfo           --------------------------
	.section	.note.nv.cuinfo,"",@"SHT_NOTE"
	.sectionflags	@"SHF_NOTE_NV_CUINFO"
        /*0018*/ 	.short	0x0002
        /*001a*/ 	.short	0x0064
        /*001c*/ 	.short	0x0082
	.zero		2


//--------------------- .nv.info                  --------------------------
	.section	.nv.info,"",@"SHT_CUDA_INFO"
	.align	4


	//----- nvinfo : EIATTR_REGCOUNT
	.align		4
        /*0000*/ 	.byte	0x04, 0x2f
        /*0002*/ 	.short	(.L_1 - .L_0)
	.align		4
.L_0:
        /*0004*/ 	.word	index@(_Z3addPiS_S_)
        /*0008*/ 	.word	0x0000000c


	//----- nvinfo : EIATTR_FRAME_SIZE
	.align		4
.L_1:
        /*000c*/ 	.byte	0x04, 0x11
        /*000e*/ 	.short	(.L_3 - .L_2)
	.align		4
.L_2:
        /*0010*/ 	.word	index@(_Z3addPiS_S_)
        /*0014*/ 	.word	0x00000000


	//----- nvinfo : EIATTR_MIN_STACK_SIZE
	.align		4
.L_3:
        /*0018*/ 	.byte	0x04, 0x12
        /*001a*/ 	.short	(.L_5 - .L_4)
	.align		4
.L_4:
        /*001c*/ 	.word	index@(_Z3addPiS_S_)
        /*0020*/ 	.word	0x00000000
.L_5:


//--------------------- .nv.compat                --------------------------
	.section	.nv.compat,"",@"SHT_CUDA_COMPAT_INFO"
	.align	4
        /*0000*/ 	.byte	0x02, 0x09, 0x00, 0x00, 0x02, 0x02, 0x01, 0x00, 0x02, 0x05, 0x05, 0x00, 0x03, 0x07, 0x01, 0x01
        /*0010*/ 	.byte	0x02, 0x03, 0x00, 0x00, 0x02, 0x06, 0x01, 0x00, 0x04, 0x0b, 0x08, 0x00, 0x09, 0x00, 0x00, 0x00
        /*0020*/ 	.byte	0x00, 0x00, 0x00, 0x00


//--------------------- .nv.info._Z3addPiS_S_     --------------------------
	.section	.nv.info._Z3addPiS_S_,"",@"SHT_CUDA_INFO"
	.sectionflags	@""
	.align	4


	//----- nvinfo : EIATTR_CUDA_API_VERSION
	.align		4
        /*0000*/ 	.byte	0x04, 0x37
        /*0002*/ 	.short	(.L_7 - .L_6)
.L_6:
        /*0004*/ 	.word	0x00000082


	//----- nvinfo : EIATTR_KPARAM_INFO
	.align		4
.L_7:
        /*0008*/ 	.byte	0x04, 0x17
        /*000a*/ 	.short	(.L_9 - .L_8)
.L_8:
        /*000c*/ 	.word	0x00000000
        /*0010*/ 	.short	0x0002
        /*0012*/ 	.short	0x0010
        /*0014*/ 	.byte	0x00, 0xf5, 0x21, 0x00


	//----- nvinfo : EIATTR_KPARAM_INFO
	.align		4
.L_9:
        /*0018*/ 	.byte	0x04, 0x17
        /*001a*/ 	.short	(.L_11 - .L_10)
.L_10:
        /*001c*/ 	.word	0x00000000
        /*0020*/ 	.short	0x0001
        /*0022*/ 	.short	0x0008
        /*0024*/ 	.byte	0x00, 0xf5, 0x21, 0x00


	//----- nvinfo : EIATTR_KPARAM_INFO
	.align		4
.L_11:
        /*0028*/ 	.byte	0x04, 0x17
        /*002a*/ 	.short	(.L_13 - .L_12)
.L_12:
        /*002c*/ 	.word	0x00000000
        /*0030*/ 	.short	0x0000
        /*0032*/ 	.short	0x0000
        /*0034*/ 	.byte	0x00, 0xf5, 0x21, 0x00


	//----- nvinfo : EIATTR_SPARSE_MMA_MASK
	.align		4
.L_13:
        /*0038*/ 	.byte	0x03, 0x50
        /*003a*/ 	.short	0x0000


	//----- nvinfo : EIATTR_MAXREG_COUNT
	.align		4
        /*003c*/ 	.byte	0x03, 0x1b
        /*003e*/ 	.short	0x00ff


	//----- nvinfo : EIATTR_MERCURY_ISA_VERSION
	.align		4
        /*0040*/ 	.byte	0x03, 0x5f
        /*0042*/ 	.short	0x0101


	//----- nvinfo : EIATTR_VRC_CTA_INIT_COUNT
	.align		4
        /*0044*/ 	.byte	0x02, 0x4a
	.zero		1
	.zero		1


	//----- nvinfo : EIATTR_EXIT_INSTR_OFFSETS
	.align		4
        /*0048*/ 	.byte	0x04, 0x1c
        /*004a*/ 	.short	(.L_15 - .L_14)


	//   ....[0]....
.L_14:
        /*004c*/ 	.word	0x00000030


	//   ....[1]....
        /*0050*/ 	.word	0x000000f0


	//----- nvinfo : EIATTR_CBANK_PARAM_SIZE
	.align		4
.L_15:
        /*0054*/ 	.byte	0x03, 0x19
        /*0056*/ 	.short	0x0018


	//----- nvinfo : EIATTR_PARAM_CBANK
	.align		4
        /*0058*/ 	.byte	0x04, 0x0a
        /*005a*/ 	.short	(.L_17 - .L_16)
	.align		4
.L_16:
        /*005c*/ 	.word	index@(.nv.constant0._Z3addPiS_S_)
        /*0060*/ 	.short	0x0380
        /*0062*/ 	.short	0x0018


	//----- nvinfo : EIATTR_SW_WAR
	.align		4
.L_17:
        /*0064*/ 	.byte	0x04, 0x36
        /*0066*/ 	.short	(.L_19 - .L_18)
.L_18:
        /*0068*/ 	.word	0x00000008
.L_19:


//--------------------- .nv.callgraph             --------------------------
	.section	.nv.callgraph,"",@"SHT_CUDA_CALLGRAPH"
	.align	4
	.sectionentsize	8
	.align		4
        /*0000*/ 	.word	0x00000000
	.align		4
        /*0004*/ 	.word	0xffffffff
	.align		4
        /*0008*/ 	.word	0x00000000
	.align		4
        /*000c*/ 	.word	0xfffffffe
	.align		4
        /*0010*/ 	.word	0x00000000
	.align		4
        /*0014*/ 	.word	0xfffffffd
	.align		4
        /*0018*/ 	.word	0x00000000
	.align		4
        /*001c*/ 	.word	0xfffffffc


//--------------------- .text._Z3addPiS_S_        --------------------------
	.section	.text._Z3addPiS_S_,"ax",@progbits
	.align	128
        .global         _Z3addPiS_S_
        .type           _Z3addPiS_S_,@function
        .size           _Z3addPiS_S_,(.L_x_1 - _Z3addPiS_S_)
        .other          _Z3addPiS_S_,@"STO_CUDA_ENTRY STV_DEFAULT"
_Z3addPiS_S_:
.text._Z3addPiS_S_:
[----:B------:R-:W-:Y:S01]  /*0000*/  LDC R1, c[0x0][0x37c] ;  /* 0x0000df00ff017b82 */ /* 0x000fe20000000800 */
[----:B------:R-:W0:Y:S02]  /*0010*/  S2R R9, SR_CTAID.X ;  /* 0x0000000000097919 */ /* 0x000e240000002500 */
[----:B0-----:R-:W-:-:S13]  /*0020*/  ISETP.GT.U32.AND P0, PT, R9, 0x1d, PT ;  /* 0x0000001d0900780c */ /* 0x001fda0003f04070 */
[----:B------:R-:W-:Y:S05]  /*0030*/  @P0 EXIT ;  /* 0x000000000000094d */ /* 0x000fea0003800000 */
[----:B------:R-:W0:Y:S01]  /*0040*/  LDC.64 R2, c[0x0][0x380] ;  /* 0x0000e000ff027b82 */ /* 0x000e220000000a00 */
[----:B------:R-:W1:Y:S07]  /*0050*/  LDCU.64 UR4, c[0x0][0x358] ;  /* 0x00006b00ff0477ac */ /* 0x000e6e0008000a00 */
[----:B------:R-:W2:Y:S08]  /*0060*/  LDC.64 R4, c[0x0][0x388] ;  /* 0x0000e200ff047b82 */ /* 0x000eb00000000a00 */
[----:B------:R-:W3:Y:S01]  /*0070*/  LDC.64 R6, c[0x0][0x390] ;  /* 0x0000e400ff067b82 */ /* 0x000ee20000000a00 */
[----:B0-----:R-:W-:-:S06]  /*0080*/  IMAD.WIDE.U32 R2, R9, 0x4, R2 ;  /* 0x0000000409027825 */ /* 0x001fcc00078e0002 */
[----:B-1----:R-:W4:Y:S01]  /*0090*/  LDG.E R2, desc[UR4][R2.64] ;  /* 0x0000000402027981 */ /* 0x002f22000c1e1900 */
[----:B--2---:R-:W-:-:S06]  /*00a0*/  IMAD.WIDE.U32 R4, R9, 0x4, R4 ;  /* 0x0000000409047825 */ /* 0x004fcc00078e0004 */
[----:B------:R-:W4:Y:S01]  /*00b0*/  LDG.E R5, desc[UR4][R4.64] ;  /* 0x0000000404057981 */ /* 0x000f22000c1e1900 */
[----:B---3--:R-:W-:Y:S01]  /*00c0*/  IMAD.WIDE.U32 R6, R9, 0x4, R6 ;  /* 0x0000000409067825 */ /* 0x008fe200078e0006 */
[----:B----4-:R-:W-:-:S05]  /*00d0*/  IADD3 R9, PT, PT, R2, R5, RZ ;  /* 0x0000000502097210 */ /* 0x010fca0007ffe0ff */
[----:B------:R-:W-:Y:S01]  /*00e0*/  STG.E desc[UR4][R6.64], R9 ;  /* 0x0000000906007986 */ /* 0x000fe2000c101904 */
[----:B------:R-:W-:Y:S05]  /*00f0*/  EXIT ;  /* 0x000000000000794d */ /* 0x000fea0003800000 */
.L_x_0:
[----:B------:R-:W-:-:S00]  /*0100*/  BRA `(.L_x_0) ;  /* 0xfffffffc00fc7947 */ /* 0x000fc0000383ffff */
[----:B------:R-:W-:-:S00]  /*0110*/  NOP ;  /* 0x0000000000007918 */ /* 0x000fc00000000000 */
        /* <DEDUP_REMOVED lines=14> */
.L_x_1:


//--------------------- .nv.shared.reserved.0     --------------------------
	.section	.nv.shared.reserved.0,"aw",@nobits
	.weak		__nv_reservedSMEM_offset_0_alias
	.size		__nv_reservedSMEM_offset_0_alias, 0, 64
	.other		__nv_reservedSMEM_offset_0_alias,@"STO_CUDA_RESERVED_SHARED STV_DEFAULT"
__nv_reservedSMEM_offset_0_alias:
	.zero		0
	.zero		64


//--------------------- .nv.constant0._Z3addPiS_S_ --------------------------
	.section	.nv.constant0._Z3addPiS_S_,"a",@progbits
	.sectionflags	@""
	.align	4
.nv.constant0._Z3addPiS_S_:
	.zero		920


//--------------------- SYMBOLS --------------------------

	.type		.nv.reservedSmem.offset0,@object
	.size		.nv.reservedSmem.offset0,0x4
